//
// Generated by NVIDIA NVVM Compiler
//
// Compiler Build ID: CL-36424714
// Cuda compilation tools, release 13.0, V13.0.88
// Based on NVVM 20.0.0
//

.version 9.0
.target sm_100
.address_size 64

	// .globl	_Z7vecMultPfS_S_

.visible .entry _Z7vecMultPfS_S_(
	.param .u64 .ptr .align 1 _Z7vecMultPfS_S__param_0,
	.param .u64 .ptr .align 1 _Z7vecMultPfS_S__param_1,
	.param .u64 .ptr .align 1 _Z7vecMultPfS_S__param_2
)
{
	.reg .b32 	%r<5>;
	.reg .b32 	%f<4>;
	.reg .b64 	%rd<11>;

	ld.param.u64 	%rd1, [_Z7vecMultPfS_S__param_0];
	ld.param.u64 	%rd2, [_Z7vecMultPfS_S__param_1];
	ld.param.u64 	%rd3, [_Z7vecMultPfS_S__param_2];
	cvta.to.global.u64 	%rd4, %rd3;
	cvta.to.global.u64 	%rd5, %rd2;
	cvta.to.global.u64 	%rd6, %rd1;
	mov.u32 	%r1, %ctaid.x;
	mov.u32 	%r2, %ntid.x;
	mov.u32 	%r3, %tid.x;
	mad.lo.s32 	%r4, %r1, %r2, %r3;
	mul.wide.s32 	%rd7, %r4, 4;
	add.s64 	%rd8, %rd6, %rd7;
	ld.global.f32 	%f1, [%rd8];
	add.s64 	%rd9, %rd5, %rd7;
	ld.global.f32 	%f2, [%rd9];
	mul.f32 	%f3, %f1, %f2;
	add.s64 	%rd10, %rd4, %rd7;
	st.global.f32 	[%rd10], %f3;
	ret;

}


// ===== COMPILED SASS (sm_100) =====

	.target	sm_100

	.elftype	@"ET_EXEC"


//--------------------- .note.nv.tkinfo           --------------------------
	.section	.note.nv.tkinfo,"",@"SHT_NOTE"
	.sectionflags	@"SHF_NOTE_NV_TKINFO"
	.tkinfo
        /*0018*/ 	.word	0x00000002
        /*0030*/ 	.string	""
        /*0030*/ 	.string	"ptxas"
        /*0030*/ 	.string	"Cuda compilation tools, release 13.0, V13.0.88"
        /*0030*/ 	.string	"Build cuda_13.0.r13.0/compiler.36424714_0"
        /*0030*/ 	.string	"-arch sm_100 -m 64 "



//--------------------- .note.nv.cuinfo           --------------------------
	.section	.note.nv.cuinfo,"",@"SHT_NOTE"
	.sectionflags	@"SHF_NOTE_NV_CUINFO"
        /*0018*/ 	.short	0x0002
        /*001a*/ 	.short	0x0064
        /*001c*/ 	.short	0x0082
	.zero		2


//--------------------- .nv.info                  --------------------------
	.section	.nv.info,"",@"SHT_CUDA_INFO"
	.align	4


	//----- nvinfo : EIATTR_REGCOUNT
	.align		4
        /*0000*/ 	.byte	0x04, 0x2f
        /*0002*/ 	.short	(.L_1 - .L_0)
	.align		4
.L_0:
        /*0004*/ 	.word	index@(_Z7vecMultPfS_S_)
        /*0008*/ 	.word	0x0000000c


	//----- nvinfo : EIATTR_FRAME_SIZE
	.align		4
.L_1:
        /*000c*/ 	.byte	0x04, 0x11
        /*000e*/ 	.short	(.L_3 - .L_2)
	.align		4
.L_2:
        /*0010*/ 	.word	index@(_Z7vecMultPfS_S_)
        /*0014*/ 	.word	0x00000000


	//----- nvinfo : EIATTR_MIN_STACK_SIZE
	.align		4
.L_3:
        /*0018*/ 	.byte	0x04, 0x12
        /*001a*/ 	.short	(.L_5 - .L_4)
	.align		4
.L_4:
        /*001c*/ 	.word	index@(_Z7vecMultPfS_S_)
        /*0020*/ 	.word	0x00000000
.L_5:


//--------------------- .nv.compat                --------------------------
	.section	.nv.compat,"",@"SHT_CUDA_COMPAT_INFO"
	.align	4
        /*0000*/ 	.byte	0x02, 0x09, 0x00, 0x00, 0x02, 0x02, 0x01, 0x00, 0x02, 0x05, 0x05, 0x00, 0x03, 0x07, 0x01, 0x01
        /*0010*/ 	.byte	0x02, 0x03, 0x00, 0x00, 0x02, 0x06, 0x01, 0x00, 0x04, 0x0b, 0x08, 0x00, 0x09, 0x00, 0x00, 0x00
        /*0020*/ 	.byte	0x00, 0x00, 0x00, 0x00


//--------------------- .nv.info._Z7vecMultPfS_S_ --------------------------
	.section	.nv.info._Z7vecMultPfS_S_,"",@"SHT_CUDA_INFO"
	.sectionflags	@""
	.align	4


	//----- nvinfo : EIATTR_CUDA_API_VERSION
	.align		4
        /*0000*/ 	.byte	0x04, 0x37
        /*0002*/ 	.short	(.L_7 - .L_6)
.L_6:
        /*0004*/ 	.word	0x00000082


	//----- nvinfo : EIATTR_KPARAM_INFO
	.align		4
.L_7:
        /*0008*/ 	.byte	0x04, 0x17
        /*000a*/ 	.short	(.L_9 - .L_8)
.L_8:
        /*000c*/ 	.word	0x00000000
        /*0010*/ 	.short	0x0002
        /*0012*/ 	.short	0x0010
        /*0014*/ 	.byte	0x00, 0xf5, 0x21, 0x00


	//----- nvinfo : EIATTR_KPARAM_INFO
	.align		4
.L_9:
        /*0018*/ 	.byte	0x04, 0x17
        /*001a*/ 	.short	(.L_11 - .L_10)
.L_10:
        /*001c*/ 	.word	0x00000000
        /*0020*/ 	.short	0x0001
        /*0022*/ 	.short	0x0008
        /*0024*/ 	.byte	0x00, 0xf5, 0x21, 0x00


	//----- nvinfo : EIATTR_KPARAM_INFO
	.align		4
.L_11:
        /*0028*/ 	.byte	0x04, 0x17
        /*002a*/ 	.short	(.L_13 - .L_12)
.L_12:
        /*002c*/ 	.word	0x00000000
        /*0030*/ 	.short	0x0000
        /*0032*/ 	.short	0x0000
        /*0034*/ 	.byte	0x00, 0xf5, 0x21, 0x00


	//----- nvinfo : EIATTR_SPARSE_MMA_MASK
	.align		4
.L_13:
        /*0038*/ 	.byte	0x03, 0x50
        /*003a*/ 	.short	0x0000


	//----- nvinfo : EIATTR_MAXREG_COUNT
	.align		4
        /*003c*/ 	.byte	0x03, 0x1b
        /*003e*/ 	.short	0x00ff


	//----- nvinfo : EIATTR_MERCURY_ISA_VERSION
	.align		4
        /*0040*/ 	.byte	0x03, 0x5f
        /*0042*/ 	.short	0x0101


	//----- nvinfo : EIATTR_VRC_CTA_INIT_COUNT
	.align		4
        /*0044*/ 	.byte	0x02, 0x4a
	.zero		1
	.zero		1


	//----- nvinfo : EIATTR_EXIT_INSTR_OFFSETS
	.align		4
        /*0048*/ 	.byte	0x04, 0x1c
        /*004a*/ 	.short	(.L_15 - .L_14)


	//   ....[0]....
.L_14:
        /*004c*/ 	.word	0x00000100


	//----- nvinfo : EIATTR_CBANK_PARAM_SIZE
	.align		4
.L_15:
        /*0050*/ 	.byte	0x03, 0x19
        /*0052*/ 	.short	0x0018


	//----- nvinfo : EIATTR_PARAM_CBANK
	.align		4
        /*0054*/ 	.byte	0x04, 0x0a
        /*0056*/ 	.short	(.L_17 - .L_16)
	.align		4
.L_16:
        /*0058*/ 	.word	index@(.nv.constant0._Z7vecMultPfS_S_)
        /*005c*/ 	.short	0x0380
        /*005e*/ 	.short	0x0018


	//----- nvinfo : EIATTR_SW_WAR
	.align		4
.L_17:
        /*0060*/ 	.byte	0x04, 0x36
        /*0062*/ 	.short	(.L_19 - .L_18)
.L_18:
        /*0064*/ 	.word	0x00000008
.L_19:


//--------------------- .nv.callgraph             --------------------------
	.section	.nv.callgraph,"",@"SHT_CUDA_CALLGRAPH"
	.align	4
	.sectionentsize	8
	.align		4
        /*0000*/ 	.word	0x00000000
	.align		4
        /*0004*/ 	.word	0xffffffff
	.align		4
        /*0008*/ 	.word	0x00000000
	.align		4
        /*000c*/ 	.word	0xfffffffe
	.align		4
        /*0010*/ 	.word	0x00000000
	.align		4
        /*0014*/ 	.word	0xfffffffd
	.align		4
        /*0018*/ 	.word	0x00000000
	.align		4
        /*001c*/ 	.word	0xfffffffc


//--------------------- .text._Z7vecMultPfS_S_    --------------------------
	.section	.text._Z7vecMultPfS_S_,"ax",@progbits
	.align	128
        .global         _Z7vecMultPfS_S_
        .type           _Z7vecMultPfS_S_,@function
        .size           _Z7vecMultPfS_S_,(.L_x_1 - _Z7vecMultPfS_S_)
        .other          _Z7vecMultPfS_S_,@"STO_CUDA_ENTRY STV_DEFAULT"
_Z7vecMultPfS_S_:
.text._Z7vecMultPfS_S_:
[----:B------:R-:W-:Y:S01]  /*0000*/  LDC R1, c[0x0][0x37c] ;  /* 0x0000df00ff017b82 */ /* 0x000fe20000000800 */
[----:B------:R-:W0:Y:S07]  /*0010*/  S2R R0, SR_TID.X ;  /* 0x0000000000007919 */ /* 0x000e2e0000002100 */
[----:B------:R-:W0:Y:S01]  /*0020*/  S2UR UR6, SR_CTAID.X ;  /* 0x00000000000679c3 */ /* 0x000e220000002500 */
[----:B------:R-:W1:Y:S07]  /*0030*/  LDCU.64 UR4, c[0x0][0x358] ;  /* 0x00006b00ff0477ac */ /* 0x000e6e0008000a00 */
[----:B------:R-:W0:Y:S08]  /*0040*/  LDC R9, c[0x0][0x360] ;  /* 0x0000d800ff097b82 */ /* 0x000e300000000800 */
[----:B------:R-:W2:Y:S08]  /*0050*/  LDC.64 R2, c[0x0][0x380] ;  /* 0x0000e000ff027b82 */ /* 0x000eb00000000a00 */
[----:B------:R-:W3:Y:S01]  /*0060*/  LDC.64 R4, c[0x0][0x388] ;  /* 0x0000e200ff047b82 */ /* 0x000ee20000000a00 */
[----:B0-----:R-:W-:-:S07]  /*0070*/  IMAD R9, R9, UR6, R0 ;  /* 0x0000000609097c24 */ /* 0x001fce000f8e0200 */
[----:B------:R-:W0:Y:S01]  /*0080*/  LDC.64 R6, c[0x0][0x390] ;  /* 0x0000e400ff067b82 */ /* 0x000e220000000a00 */
[----:B--2---:R-:W-:-:S06]  /*0090*/  IMAD.WIDE R2, R9, 0x4, R2 ;  /* 0x0000000409027825 */ /* 0x004fcc00078e0202 */
[----:B-1----:R-:W2:Y:S01]  /*00a0*/  LDG.E R2, desc[UR4][R2.64] ;  /* 0x0000000402027981 */ /* 0x002ea2000c1e1900 */
[----:B---3--:R-:W-:-:S06]  /*00b0*/  IMAD.WIDE R4, R9, 0x4, R4 ;  /* 0x0000000409047825 */ /* 0x008fcc00078e0204 */
[----:B------:R-:W2:Y:S01]  /*00c0*/  LDG.E R5, desc[UR4][R4.64] ;  /* 0x0000000404057981 */ /* 0x000ea2000c1e1900 */
[----:B0-----:R-:W-:-:S04]  /*00d0*/  IMAD.WIDE R6, R9, 0x4, R6 ;  /* 0x0000000409067825 */ /* 0x001fc800078e0206 */
[----:B--2---:R-:W-:-:S05]  /*00e0*/  FMUL R9, R2, R5 ;  /* 0x0000000502097220 */ /* 0x004fca0000400000 */
[----:B------:R-:W-:Y:S01]  /*00f0*/  STG.E desc[UR4][R6.64], R9 ;  /* 0x0000000906007986 */ /* 0x000fe2000c101904 */
[----:B------:R-:W-:Y:S05]  /*0100*/  EXIT ;  /* 0x000000000000794d */ /* 0x000fea0003800000 */
.L_x_0:
[----:B------:R-:W-:-:S00]  /*0110*/  BRA `(.L_x_0) ;  /* 0xfffffffc00fc7947 */ /* 0x000fc0000383ffff */
[----:B------:R-:W-:-:S00]  /*0120*/  NOP ;  /* 0x0000000000007918 */ /* 0x000fc00000000000 */
        /* <DEDUP_REMOVED lines=13> */
.L_x_1:


//--------------------- .nv.shared.reserved.0     --------------------------
	.section	.nv.shared.reserved.0,"aw",@nobits
	.weak		__nv_reservedSMEM_offset_0_alias
	.size		__nv_reservedSMEM_offset_0_alias, 0, 64
	.other		__nv_reservedSMEM_offset_0_alias,@"STO_CUDA_RESERVED_SHARED STV_DEFAULT"
__nv_reservedSMEM_offset_0_alias:
	.zero		0
	.zero		64


//--------------------- .nv.constant0._Z7vecMultPfS_S_ --------------------------
	.section	.nv.constant0._Z7vecMultPfS_S_,"a",@progbits
	.sectionflags	@""
	.align	4
.nv.constant0._Z7vecMultPfS_S_:
	.zero		920


//--------------------- SYMBOLS --------------------------

	.type		.nv.reservedSmem.offset0,@object
	.size		.nv.reservedSmem.offset0,0x4
